//
// Generated by NVIDIA NVVM Compiler
//
// Compiler Build ID: CL-36424714
// Cuda compilation tools, release 13.0, V13.0.88
// Based on NVVM 20.0.0
//

.version 9.0
.target sm_100
.address_size 64

	// .globl	_Z11image_erodePhS_S_iii

.visible .entry _Z11image_erodePhS_S_iii(
	.param .u64 .ptr .align 1 _Z11image_erodePhS_S_iii_param_0,
	.param .u64 .ptr .align 1 _Z11image_erodePhS_S_iii_param_1,
	.param .u64 .ptr .align 1 _Z11image_erodePhS_S_iii_param_2,
	.param .u32 _Z11image_erodePhS_S_iii_param_3,
	.param .u32 _Z11image_erodePhS_S_iii_param_4,
	.param .u32 _Z11image_erodePhS_S_iii_param_5
)
{
	.reg .pred 	%p<42>;
	.reg .b16 	%rs<80>;
	.reg .b32 	%r<88>;
	.reg .b64 	%rd<15>;

	ld.param.u64 	%rd7, [_Z11image_erodePhS_S_iii_param_0];
	ld.param.u64 	%rd5, [_Z11image_erodePhS_S_iii_param_1];
	ld.param.u64 	%rd6, [_Z11image_erodePhS_S_iii_param_2];
	ld.param.u32 	%r25, [_Z11image_erodePhS_S_iii_param_3];
	ld.param.u32 	%r26, [_Z11image_erodePhS_S_iii_param_4];
	ld.param.u32 	%r28, [_Z11image_erodePhS_S_iii_param_5];
	cvta.to.global.u64 	%rd1, %rd7;
	mov.u32 	%r1, %tid.x;
	mov.u32 	%r29, %ctaid.x;
	mov.u32 	%r30, %ntid.x;
	mul.lo.s32 	%r2, %r29, %r30;
	add.s32 	%r3, %r2, %r1;
	mov.u32 	%r31, %tid.y;
	mov.u32 	%r32, %ctaid.y;
	mov.u32 	%r33, %ntid.y;
	mad.lo.s32 	%r34, %r32, %r33, %r31;
	setp.ge.s32 	%p2, %r3, %r26;
	setp.ge.s32 	%p3, %r34, %r28;
	or.pred  	%p4, %p2, %p3;
	@%p4 bra 	$L__BB0_32;
	setp.lt.s32 	%p5, %r25, 1;
	mov.b16 	%rs62, 1;
	mov.u16 	%rs63, %rs62;
	@%p5 bra 	$L__BB0_31;
	shr.u32 	%r36, %r25, 31;
	add.s32 	%r37, %r25, %r36;
	shr.s32 	%r38, %r37, 1;
	and.b32  	%r5, %r25, 3;
	and.b32  	%r6, %r25, 2147483644;
	neg.s32 	%r7, %r6;
	sub.s32 	%r39, %r1, %r38;
	add.s32 	%r8, %r39, %r2;
	add.s64 	%rd2, %rd1, 3;
	sub.s32 	%r9, %r3, %r38;
	sub.s32 	%r10, %r34, %r38;
	mov.b16 	%rs63, 1;
	mov.b32 	%r83, 0;
	mov.u16 	%rs62, %rs63;
$L__BB0_3:
	setp.lt.u32 	%p6, %r25, 4;
	add.s32 	%r41, %r10, %r83;
	setp.gt.s32 	%p7, %r41, -1;
	setp.lt.s32 	%p8, %r41, %r28;
	and.pred  	%p1, %p7, %p8;
	mul.lo.s32 	%r12, %r41, %r26;
	mov.b32 	%r87, 0;
	@%p6 bra 	$L__BB0_18;
	add.s32 	%r85, %r8, 3;
	add.s32 	%r84, %r8, %r12;
	not.pred 	%p9, %p1;
	mov.u32 	%r86, %r7;
$L__BB0_5:
	cvt.s64.s32 	%rd8, %r84;
	add.s64 	%rd3, %rd2, %rd8;
	add.s32 	%r18, %r85, -2;
	@%p9 bra 	$L__BB0_8;
	add.s32 	%r42, %r18, -1;
	setp.lt.s32 	%p10, %r42, 0;
	setp.ge.s32 	%p11, %r42, %r26;
	or.pred  	%p12, %p10, %p11;
	@%p12 bra 	$L__BB0_8;
	ld.global.u8 	%rs42, [%rd3+-3];
	and.b16  	%rs43, %rs62, 255;
	min.u16 	%rs62, %rs43, %rs42;
	cvt.u32.u16 	%r43, %rs63;
	and.b32  	%r44, %r43, 255;
	cvt.u32.u16 	%r45, %rs42;
	sub.s32 	%r46, 1, %r45;
	min.s32 	%r47, %r44, %r46;
	cvt.u16.u32 	%rs63, %r47;
$L__BB0_8:
	@%p9 bra 	$L__BB0_11;
	setp.lt.s32 	%p14, %r18, 0;
	setp.ge.s32 	%p15, %r18, %r26;
	or.pred  	%p16, %p14, %p15;
	@%p16 bra 	$L__BB0_11;
	ld.global.u8 	%rs44, [%rd3+-2];
	and.b16  	%rs45, %rs62, 255;
	min.u16 	%rs62, %rs45, %rs44;
	cvt.u32.u16 	%r48, %rs63;
	and.b32  	%r49, %r48, 255;
	cvt.u32.u16 	%r50, %rs44;
	sub.s32 	%r51, 1, %r50;
	min.s32 	%r52, %r49, %r51;
	cvt.u16.u32 	%rs63, %r52;
$L__BB0_11:
	@%p9 bra 	$L__BB0_14;
	add.s32 	%r53, %r18, 1;
	setp.lt.s32 	%p18, %r53, 0;
	setp.ge.s32 	%p19, %r53, %r26;
	or.pred  	%p20, %p18, %p19;
	@%p20 bra 	$L__BB0_14;
	ld.global.u8 	%rs46, [%rd3+-1];
	and.b16  	%rs47, %rs62, 255;
	min.u16 	%rs62, %rs47, %rs46;
	cvt.u32.u16 	%r54, %rs63;
	and.b32  	%r55, %r54, 255;
	cvt.u32.u16 	%r56, %rs46;
	sub.s32 	%r57, 1, %r56;
	min.s32 	%r58, %r55, %r57;
	cvt.u16.u32 	%rs63, %r58;
$L__BB0_14:
	@%p9 bra 	$L__BB0_17;
	setp.lt.s32 	%p22, %r85, 0;
	setp.ge.s32 	%p23, %r85, %r26;
	or.pred  	%p24, %p22, %p23;
	@%p24 bra 	$L__BB0_17;
	ld.global.u8 	%rs48, [%rd3];
	and.b16  	%rs49, %rs62, 255;
	min.u16 	%rs62, %rs49, %rs48;
	cvt.u32.u16 	%r59, %rs63;
	and.b32  	%r60, %r59, 255;
	cvt.u32.u16 	%r61, %rs48;
	sub.s32 	%r62, 1, %r61;
	min.s32 	%r63, %r60, %r62;
	cvt.u16.u32 	%rs63, %r63;
$L__BB0_17:
	add.s32 	%r86, %r86, 4;
	add.s32 	%r85, %r85, 4;
	add.s32 	%r84, %r84, 4;
	setp.ne.s32 	%p25, %r86, 0;
	mov.u32 	%r87, %r6;
	@%p25 bra 	$L__BB0_5;
$L__BB0_18:
	setp.eq.s32 	%p26, %r5, 0;
	@%p26 bra 	$L__BB0_30;
	add.s32 	%r23, %r9, %r87;
	add.s32 	%r64, %r23, %r12;
	cvt.s64.s32 	%rd9, %r64;
	add.s64 	%rd4, %rd1, %rd9;
	not.pred 	%p27, %p1;
	@%p27 bra 	$L__BB0_22;
	setp.lt.s32 	%p28, %r23, 0;
	setp.ge.s32 	%p29, %r23, %r26;
	or.pred  	%p30, %p28, %p29;
	@%p30 bra 	$L__BB0_22;
	ld.global.u8 	%rs50, [%rd4];
	and.b16  	%rs51, %rs62, 255;
	min.u16 	%rs62, %rs51, %rs50;
	cvt.u32.u16 	%r65, %rs63;
	and.b32  	%r66, %r65, 255;
	cvt.u32.u16 	%r67, %rs50;
	sub.s32 	%r68, 1, %r67;
	min.s32 	%r69, %r66, %r68;
	cvt.u16.u32 	%rs63, %r69;
$L__BB0_22:
	setp.eq.s32 	%p31, %r5, 1;
	@%p31 bra 	$L__BB0_30;
	@%p27 bra 	$L__BB0_26;
	add.s32 	%r70, %r23, 1;
	setp.lt.s32 	%p33, %r70, 0;
	setp.ge.s32 	%p34, %r70, %r26;
	or.pred  	%p35, %p33, %p34;
	@%p35 bra 	$L__BB0_26;
	ld.global.u8 	%rs52, [%rd4+1];
	and.b16  	%rs53, %rs62, 255;
	min.u16 	%rs62, %rs53, %rs52;
	cvt.u32.u16 	%r71, %rs63;
	and.b32  	%r72, %r71, 255;
	cvt.u32.u16 	%r73, %rs52;
	sub.s32 	%r74, 1, %r73;
	min.s32 	%r75, %r72, %r74;
	cvt.u16.u32 	%rs63, %r75;
$L__BB0_26:
	setp.eq.s32 	%p36, %r5, 2;
	@%p36 bra 	$L__BB0_30;
	@%p27 bra 	$L__BB0_30;
	add.s32 	%r76, %r23, 2;
	setp.lt.s32 	%p38, %r76, 0;
	setp.ge.s32 	%p39, %r76, %r26;
	or.pred  	%p40, %p38, %p39;
	@%p40 bra 	$L__BB0_30;
	ld.global.u8 	%rs54, [%rd4+2];
	and.b16  	%rs55, %rs62, 255;
	min.u16 	%rs62, %rs55, %rs54;
	cvt.u32.u16 	%r77, %rs63;
	and.b32  	%r78, %r77, 255;
	cvt.u32.u16 	%r79, %rs54;
	sub.s32 	%r80, 1, %r79;
	min.s32 	%r81, %r78, %r80;
	cvt.u16.u32 	%rs63, %r81;
$L__BB0_30:
	add.s32 	%r83, %r83, 1;
	setp.ne.s32 	%p41, %r83, %r25;
	@%p41 bra 	$L__BB0_3;
$L__BB0_31:
	mad.lo.s32 	%r82, %r26, %r34, %r3;
	cvt.s64.s32 	%rd10, %r82;
	cvta.to.global.u64 	%rd11, %rd5;
	add.s64 	%rd12, %rd11, %rd10;
	st.global.u8 	[%rd12], %rs62;
	cvta.to.global.u64 	%rd13, %rd6;
	add.s64 	%rd14, %rd13, %rd10;
	st.global.u8 	[%rd14], %rs63;
$L__BB0_32:
	ret;

}


// ===== COMPILED SASS (sm_100) =====

	.target	sm_100

	.elftype	@"ET_EXEC"


//--------------------- .note.nv.tkinfo           --------------------------
	.section	.note.nv.tkinfo,"",@"SHT_NOTE"
	.sectionflags	@"SHF_NOTE_NV_TKINFO"
	.tkinfo
        /*0018*/ 	.word	0x00000002
        /*0030*/ 	.string	""
        /*0030*/ 	.string	"ptxas"
        /*0030*/ 	.string	"Cuda compilation tools, release 13.0, V13.0.88"
        /*0030*/ 	.string	"Build cuda_13.0.r13.0/compiler.36424714_0"
        /*0030*/ 	.string	"-arch sm_100 -m 64 "



//--------------------- .note.nv.cuinfo           --------------------------
	.section	.note.nv.cuinfo,"",@"SHT_NOTE"
	.sectionflags	@"SHF_NOTE_NV_CUINFO"
        /*0018*/ 	.short	0x0002
        /*001a*/ 	.short	0x0064
        /*001c*/ 	.short	0x0082
	.zero		2


//--------------------- .nv.info                  --------------------------
	.section	.nv.info,"",@"SHT_CUDA_INFO"
	.align	4


	//----- nvinfo : EIATTR_REGCOUNT
	.align		4
        /*0000*/ 	.byte	0x04, 0x2f
        /*0002*/ 	.short	(.L_1 - .L_0)
	.align		4
.L_0:
        /*0004*/ 	.word	index@(_Z11image_erodePhS_S_iii)
        /*0008*/ 	.word	0x0000001d


	//----- nvinfo : EIATTR_FRAME_SIZE
	.align		4
.L_1:
        /*000c*/ 	.byte	0x04, 0x11
        /*000e*/ 	.short	(.L_3 - .L_2)
	.align		4
.L_2:
        /*0010*/ 	.word	index@(_Z11image_erodePhS_S_iii)
        /*0014*/ 	.word	0x00000000


	//----- nvinfo : EIATTR_MIN_STACK_SIZE
	.align		4
.L_3:
        /*0018*/ 	.byte	0x04, 0x12
        /*001a*/ 	.short	(.L_5 - .L_4)
	.align		4
.L_4:
        /*001c*/ 	.word	index@(_Z11image_erodePhS_S_iii)
        /*0020*/ 	.word	0x00000000
.L_5:


//--------------------- .nv.compat                --------------------------
	.section	.nv.compat,"",@"SHT_CUDA_COMPAT_INFO"
	.align	4
        /*0000*/ 	.byte	0x02, 0x09, 0x00, 0x00, 0x02, 0x02, 0x01, 0x00, 0x02, 0x05, 0x05, 0x00, 0x03, 0x07, 0x01, 0x01
        /*0010*/ 	.byte	0x02, 0x03, 0x00, 0x00, 0x02, 0x06, 0x01, 0x00, 0x04, 0x0b, 0x08, 0x00, 0x09, 0x00, 0x00, 0x00
        /*0020*/ 	.byte	0x00, 0x00, 0x00, 0x00


//--------------------- .nv.info._Z11image_erodePhS_S_iii --------------------------
	.section	.nv.info._Z11image_erodePhS_S_iii,"",@"SHT_CUDA_INFO"
	.sectionflags	@""
	.align	4


	//----- nvinfo : EIATTR_CUDA_API_VERSION
	.align		4
        /*0000*/ 	.byte	0x04, 0x37
        /*0002*/ 	.short	(.L_7 - .L_6)
.L_6:
        /*0004*/ 	.word	0x00000082


	//----- nvinfo : EIATTR_KPARAM_INFO
	.align		4
.L_7:
        /*0008*/ 	.byte	0x04, 0x17
        /*000a*/ 	.short	(.L_9 - .L_8)
.L_8:
        /*000c*/ 	.word	0x00000000
        /*0010*/ 	.short	0x0005
        /*0012*/ 	.short	0x0020
        /*0014*/ 	.byte	0x00, 0xf0, 0x11, 0x00


	//----- nvinfo : EIATTR_KPARAM_INFO
	.align		4
.L_9:
        /*0018*/ 	.byte	0x04, 0x17
        /*001a*/ 	.short	(.L_11 - .L_10)
.L_10:
        /*001c*/ 	.word	0x00000000
        /*0020*/ 	.short	0x0004
        /*0022*/ 	.short	0x001c
        /*0024*/ 	.byte	0x00, 0xf0, 0x11, 0x00


	//----- nvinfo : EIATTR_KPARAM_INFO
	.align		4
.L_11:
        /*0028*/ 	.byte	0x04, 0x17
        /*002a*/ 	.short	(.L_13 - .L_12)
.L_12:
        /*002c*/ 	.word	0x00000000
        /*0030*/ 	.short	0x0003
        /*0032*/ 	.short	0x0018
        /*0034*/ 	.byte	0x00, 0xf0, 0x11, 0x00


	//----- nvinfo : EIATTR_KPARAM_INFO
	.align		4
.L_13:
        /*0038*/ 	.byte	0x04, 0x17
        /*003a*/ 	.short	(.L_15 - .L_14)
.L_14:
        /*003c*/ 	.word	0x00000000
        /*0040*/ 	.short	0x0002
        /*0042*/ 	.short	0x0010
        /*0044*/ 	.byte	0x00, 0xf5, 0x21, 0x00


	//----- nvinfo : EIATTR_KPARAM_INFO
	.align		4
.L_15:
        /*0048*/ 	.byte	0x04, 0x17
        /*004a*/ 	.short	(.L_17 - .L_16)
.L_16:
        /*004c*/ 	.word	0x00000000
        /*0050*/ 	.short	0x0001
        /*0052*/ 	.short	0x0008
        /*0054*/ 	.byte	0x00, 0xf5, 0x21, 0x00


	//----- nvinfo : EIATTR_KPARAM_INFO
	.align		4
.L_17:
        /*0058*/ 	.byte	0x04, 0x17
        /*005a*/ 	.short	(.L_19 - .L_18)
.L_18:
        /*005c*/ 	.word	0x00000000
        /*0060*/ 	.short	0x0000
        /*0062*/ 	.short	0x0000
        /*0064*/ 	.byte	0x00, 0xf5, 0x21, 0x00


	//----- nvinfo : EIATTR_SPARSE_MMA_MASK
	.align		4
.L_19:
        /*0068*/ 	.byte	0x03, 0x50
        /*006a*/ 	.short	0x0000


	//----- nvinfo : EIATTR_MAXREG_COUNT
	.align		4
        /*006c*/ 	.byte	0x03, 0x1b
        /*006e*/ 	.short	0x00ff


	//----- nvinfo : EIATTR_MERCURY_ISA_VERSION
	.align		4
        /*0070*/ 	.byte	0x03, 0x5f
        /*0072*/ 	.short	0x0101


	//----- nvinfo : EIATTR_VRC_CTA_INIT_COUNT
	.align		4
        /*0074*/ 	.byte	0x02, 0x4a
	.zero		1
	.zero		1


	//----- nvinfo : EIATTR_EXIT_INSTR_OFFSETS
	.align		4
        /*0078*/ 	.byte	0x04, 0x1c
        /*007a*/ 	.short	(.L_21 - .L_20)


	//   ....[0]....
.L_20:
        /*007c*/ 	.word	0x000000e0


	//   ....[1]....
        /*0080*/ 	.word	0x00000a40


	//----- nvinfo : EIATTR_CRS_STACK_SIZE
	.align		4
.L_21:
        /*0084*/ 	.byte	0x04, 0x1e
        /*0086*/ 	.short	(.L_23 - .L_22)
.L_22:
        /*0088*/ 	.word	0x00000000


	//----- nvinfo : EIATTR_CBANK_PARAM_SIZE
	.align		4
.L_23:
        /*008c*/ 	.byte	0x03, 0x19
        /*008e*/ 	.short	0x0024


	//----- nvinfo : EIATTR_PARAM_CBANK
	.align		4
        /*0090*/ 	.byte	0x04, 0x0a
        /*0092*/ 	.short	(.L_25 - .L_24)
	.align		4
.L_24:
        /*0094*/ 	.word	index@(.nv.constant0._Z11image_erodePhS_S_iii)
        /*0098*/ 	.short	0x0380
        /*009a*/ 	.short	0x0024


	//----- nvinfo : EIATTR_SW_WAR
	.align		4
.L_25:
        /*009c*/ 	.byte	0x04, 0x36
        /*009e*/ 	.short	(.L_27 - .L_26)
.L_26:
        /*00a0*/ 	.word	0x00000008
.L_27:


//--------------------- .nv.callgraph             --------------------------
	.section	.nv.callgraph,"",@"SHT_CUDA_CALLGRAPH"
	.align	4
	.sectionentsize	8
	.align		4
        /*0000*/ 	.word	0x00000000
	.align		4
        /*0004*/ 	.word	0xffffffff
	.align		4
        /*0008*/ 	.word	0x00000000
	.align		4
        /*000c*/ 	.word	0xfffffffe
	.align		4
        /*0010*/ 	.word	0x00000000
	.align		4
        /*0014*/ 	.word	0xfffffffd
	.align		4
        /*0018*/ 	.word	0x00000000
	.align		4
        /*001c*/ 	.word	0xfffffffc


//--------------------- .text._Z11image_erodePhS_S_iii --------------------------
	.section	.text._Z11image_erodePhS_S_iii,"ax",@progbits
	.align	128
        .global         _Z11image_erodePhS_S_iii
        .type           _Z11image_erodePhS_S_iii,@function
        .size           _Z11image_erodePhS_S_iii,(.L_x_8 - _Z11image_erodePhS_S_iii)
        .other          _Z11image_erodePhS_S_iii,@"STO_CUDA_ENTRY STV_DEFAULT"
_Z11image_erodePhS_S_iii:
.text._Z11image_erodePhS_S_iii:
[----:B------:R-:W-:Y:S01]  /*0000*/  LDC R1, c[0x0][0x37c] ;  /* 0x0000df00ff017b82 */ /* 0x000fe20000000800 */
[----:B------:R-:W0:Y:S07]  /*0010*/  S2R R9, SR_TID.Y ;  /* 0x0000000000097919 */ /* 0x000e2e0000002200 */
[----:B------:R-:W1:Y:S01]  /*0020*/  S2UR UR5, SR_CTAID.X ;  /* 0x00000000000579c3 */ /* 0x000e620000002500 */
[----:B------:R-:W1:Y:S01]  /*0030*/  LDCU UR4, c[0x0][0x360] ;  /* 0x00006c00ff0477ac */ /* 0x000e620008000800 */
[----:B------:R-:W2:Y:S01]  /*0040*/  S2R R3, SR_TID.X ;  /* 0x0000000000037919 */ /* 0x000ea20000002100 */
[----:B------:R-:W3:Y:S05]  /*0050*/  LDCU UR7, c[0x0][0x3a0] ;  /* 0x00007400ff0777ac */ /* 0x000eea0008000800 */
[----:B------:R-:W0:Y:S01]  /*0060*/  S2UR UR6, SR_CTAID.Y ;  /* 0x00000000000679c3 */ /* 0x000e220000002600 */
[----:B------:R-:W4:Y:S07]  /*0070*/  LDCU UR8, c[0x0][0x39c] ;  /* 0x00007380ff0877ac */ /* 0x000f2e0008000800 */
[----:B------:R-:W0:Y:S01]  /*0080*/  LDC R0, c[0x0][0x364] ;  /* 0x0000d900ff007b82 */ /* 0x000e220000000800 */
[----:B-1----:R-:W-:-:S06]  /*0090*/  UIMAD UR5, UR5, UR4, URZ ;  /* 0x00000004050572a4 */ /* 0x002fcc000f8e02ff */
[----:B--2---:R-:W-:Y:S02]  /*00a0*/  VIADD R14, R3, UR5 ;  /* 0x00000005030e7c36 */ /* 0x004fe40008000000 */
[----:B0-----:R-:W-:-:S05]  /*00b0*/  IMAD R9, R0, UR6, R9 ;  /* 0x0000000600097c24 */ /* 0x001fca000f8e0209 */
[----:B---3--:R-:W-:-:S04]  /*00c0*/  ISETP.GE.AND P0, PT, R9, UR7, PT ;  /* 0x0000000709007c0c */ /* 0x008fc8000bf06270 */
[----:B----4-:R-:W-:-:S13]  /*00d0*/  ISETP.GE.OR P0, PT, R14, UR8, P0 ;  /* 0x000000080e007c0c */ /* 0x010fda0008706670 */
[----:B------:R-:W-:Y:S05]  /*00e0*/  @P0 EXIT ;  /* 0x000000000000094d */ /* 0x000fea0003800000 */
[----:B------:R-:W0:Y:S01]  /*00f0*/  LDC R11, c[0x0][0x398] ;  /* 0x0000e600ff0b7b82 */ /* 0x000e220000000800 */
[----:B------:R-:W1:Y:S01]  /*0100*/  LDCU.64 UR6, c[0x0][0x358] ;  /* 0x00006b00ff0677ac */ /* 0x000e620008000a00 */
[----:B------:R-:W-:Y:S02]  /*0110*/  IMAD.MOV.U32 R7, RZ, RZ, 0x1 ;  /* 0x00000001ff077424 */ /* 0x000fe400078e00ff */
[----:B------:R-:W-:Y:S01]  /*0120*/  IMAD.MOV.U32 R5, RZ, RZ, 0x1 ;  /* 0x00000001ff057424 */ /* 0x000fe200078e00ff */
[----:B0-----:R-:W-:-:S13]  /*0130*/  ISETP.GE.AND P0, PT, R11, 0x1, PT ;  /* 0x000000010b00780c */ /* 0x001fda0003f06270 */
[----:B-1----:R-:W-:Y:S05]  /*0140*/  @!P0 BRA `(.L_x_0) ;  /* 0x0000000800108947 */ /* 0x002fea0003800000 */
[C---:B------:R-:W-:Y:S01]  /*0150*/  LEA.HI R0, R11.reuse, R11, RZ, 0x1 ;  /* 0x0000000b0b007211 */ /* 0x040fe200078f08ff */
[----:B------:R-:W-:Y:S01]  /*0160*/  IMAD.MOV.U32 R5, RZ, RZ, 0x1 ;  /* 0x00000001ff057424 */ /* 0x000fe200078e00ff */
[C---:B------:R-:W-:Y:S01]  /*0170*/  LOP3.LUT R22, R11.reuse, 0x3, RZ, 0xc0, !PT ;  /* 0x000000030b167812 */ /* 0x040fe200078ec0ff */
[----:B------:R-:W-:Y:S01]  /*0180*/  IMAD.MOV.U32 R7, RZ, RZ, 0x1 ;  /* 0x00000001ff077424 */ /* 0x000fe200078e00ff */
[----:B------:R-:W-:Y:S01]  /*0190*/  LOP3.LUT R11, R11, 0x7ffffffc, RZ, 0xc0, !PT ;  /* 0x7ffffffc0b0b7812 */ /* 0x000fe200078ec0ff */
[----:B------:R-:W-:Y:S01]  /*01a0*/  UMOV UR4, URZ ;  /* 0x000000ff00047c82 */ /* 0x000fe20008000000 */
[----:B------:R-:W-:-:S03]  /*01b0*/  SHF.R.S32.HI R0, RZ, 0x1, R0 ;  /* 0x00000001ff007819 */ /* 0x000fc60000011400 */
[----:B------:R-:W-:Y:S01]  /*01c0*/  IMAD.MOV R15, RZ, RZ, -R11 ;  /* 0x000000ffff0f7224 */ /* 0x000fe200078e0a0b */
[--C-:B------:R-:W-:Y:S01]  /*01d0*/  IADD3 R16, PT, PT, R3, UR5, -R0.reuse ;  /* 0x0000000503107c10 */ /* 0x100fe2000fffe800 */
[--C-:B------:R-:W-:Y:S02]  /*01e0*/  IMAD.IADD R17, R14, 0x1, -R0.reuse ;  /* 0x000000010e117824 */ /* 0x100fe400078e0a00 */
[----:B------:R-:W-:-:S07]  /*01f0*/  IMAD.IADD R18, R9, 0x1, -R0 ;  /* 0x0000000109127824 */ /* 0x000fce00078e0a00 */
.L_x_6:
[----:B------:R-:W0:Y:S01]  /*0200*/  LDCU UR8, c[0x0][0x398] ;  /* 0x00007300ff0877ac */ /* 0x000e220008000800 */
[----:B------:R-:W-:Y:S02]  /*0210*/  VIADD R19, R18, UR4 ;  /* 0x0000000412137c36 */ /* 0x000fe40008000000 */
[----:B------:R-:W-:Y:S01]  /*0220*/  IMAD.MOV.U32 R0, RZ, RZ, RZ ;  /* 0x000000ffff007224 */ /* 0x000fe200078e00ff */
[----:B------:R-:W1:Y:S01]  /*0230*/  LDCU UR9, c[0x0][0x3a0] ;  /* 0x00007400ff0977ac */ /* 0x000e620008000800 */
[----:B------:R-:W-:Y:S02]  /*0240*/  UIADD3 UR4, UPT, UPT, UR4, 0x1, URZ ;  /* 0x0000000104047890 */ /* 0x000fe4000fffe0ff */
[----:B0-----:R-:W-:Y:S02]  /*0250*/  UISETP.GE.U32.AND UP0, UPT, UR8, 0x4, UPT ;  /* 0x000000040800788c */ /* 0x001fe4000bf06070 */
[----:B------:R-:W-:Y:S01]  /*0260*/  UISETP.NE.AND UP1, UPT, UR4, UR8, UPT ;  /* 0x000000080400728c */ /* 0x000fe2000bf25270 */
[----:B-1----:R-:W-:-:S04]  /*0270*/  ISETP.GE.AND P0, PT, R19, UR9, PT ;  /* 0x0000000913007c0c */ /* 0x002fc8000bf06270 */
[----:B------:R-:W-:Y:S02]  /*0280*/  ISETP.GT.AND P0, PT, R19, -0x1, !P0 ;  /* 0xffffffff1300780c */ /* 0x000fe40004704270 */
[----:B------:R-:W-:Y:S11]  /*0290*/  BRA.U !UP0, `(.L_x_1) ;  /* 0x0000000108f87547 */ /* 0x000ff6000b800000 */
[----:B------:R-:W0:Y:S01]  /*02a0*/  LDC.64 R2, c[0x0][0x380] ;  /* 0x0000e000ff027b82 */ /* 0x000e220000000a00 */
[----:B------:R-:W1:Y:S01]  /*02b0*/  LDCU UR8, c[0x0][0x39c] ;  /* 0x00007380ff0877ac */ /* 0x000e620008000800 */
[----:B------:R-:W-:Y:S02]  /*02c0*/  VIADD R24, R16, 0x3 ;  /* 0x0000000310187836 */ /* 0x000fe40000000000 */
[----:B------:R-:W-:Y:S01]  /*02d0*/  IMAD.MOV.U32 R20, RZ, RZ, R15 ;  /* 0x000000ffff147224 */ /* 0x000fe200078e000f */
[----:B------:R-:W2:Y:S01]  /*02e0*/  LDCU UR9, c[0x0][0x39c] ;  /* 0x00007380ff0977ac */ /* 0x000ea20008000800 */
[----:B-1----:R-:W-:-:S07]  /*02f0*/  IMAD R21, R19, UR8, R16 ;  /* 0x0000000813157c24 */ /* 0x002fce000f8e0210 */
.L_x_2:
[C---:B------:R-:W-:Y:S01]  /*0300*/  VIADD R0, R24.reuse, 0xfffffffd ;  /* 0xfffffffd18007836 */ /* 0x040fe20000000000 */
[----:B0-----:R-:W-:Y:S01]  /*0310*/  IADD3 R12, P3, P4, R21, 0x3, R2 ;  /* 0x00000003150c7810 */ /* 0x001fe20007c7e002 */
[----:B------:R-:W-:-:S03]  /*0320*/  VIADD R4, R24, 0xfffffffe ;  /* 0xfffffffe18047836 */ /* 0x000fc60000000000 */
[----:B--2---:R-:W-:Y:S02]  /*0330*/  ISETP.GE.AND P1, PT, R0, UR9, PT ;  /* 0x0000000900007c0c */ /* 0x004fe4000bf26270 */
[----:B------:R-:W-:Y:S02]  /*0340*/  ISETP.GE.AND P2, PT, R4, UR9, PT ;  /* 0x0000000904007c0c */ /* 0x000fe4000bf46270 */
[----:B------:R-:W-:Y:S02]  /*0350*/  ISETP.LT.OR P1, PT, R0, RZ, P1 ;  /* 0x000000ff0000720c */ /* 0x000fe40000f21670 */
[----:B------:R-:W-:Y:S02]  /*0360*/  SHF.R.S32.HI R0, RZ, 0x1f, R21 ;  /* 0x0000001fff007819 */ /* 0x000fe40000011415 */
[----:B------:R-:W-:Y:S02]  /*0370*/  PLOP3.LUT P1, PT, P0, P1, PT, 0x8f, 0xf8 ;  /* 0x0000000000f8781c */ /* 0x000fe40000723177 */
[----:B------:R-:W-:Y:S01]  /*0380*/  IADD3.X R13, PT, PT, R0, R3, RZ, P3, P4 ;  /* 0x00000003000d7210 */ /* 0x000fe20001fe84ff */
[----:B------:R-:W-:Y:S01]  /*0390*/  VIADD R0, R24, 0xffffffff ;  /* 0xffffffff18007836 */ /* 0x000fe20000000000 */
[----:B------:R-:W-:-:S04]  /*03a0*/  ISETP.LT.OR P2, PT, R4, RZ, P2 ;  /* 0x000000ff0400720c */ /* 0x000fc80001741670 */
[----:B------:R-:W-:Y:S02]  /*03b0*/  PLOP3.LUT P2, PT, P0, P2, PT, 0x8f, 0xf8 ;  /* 0x0000000000f8781c */ /* 0x000fe40000745177 */
[----:B------:R-:W-:-:S03]  /*03c0*/  ISETP.GE.AND P3, PT, R0, UR9, PT ;  /* 0x0000000900007c0c */ /* 0x000fc6000bf66270 */
[----:B------:R-:W2:Y:S01]  /*03d0*/  @!P1 LDG.E.U8 R8, desc[UR6][R12.64+-0x3] ;  /* 0xfffffd060c089981 */ /* 0x000ea2000c1e1100 */
[----:B------:R-:W-:-:S04]  /*03e0*/  ISETP.LT.OR P3, PT, R0, RZ, P3 ;  /* 0x000000ff0000720c */ /* 0x000fc80001f61670 */
[----:B------:R-:W-:-:S03]  /*03f0*/  PLOP3.LUT P3, PT, P0, P3, PT, 0x8f, 0xf8 ;  /* 0x0000000000f8781c */ /* 0x000fc60000767177 */
[----:B------:R-:W3:Y:S01]  /*0400*/  @!P2 LDG.E.U8 R4, desc[UR6][R12.64+-0x2] ;  /* 0xfffffe060c04a981 */ /* 0x000ee2000c1e1100 */
[----:B------:R-:W-:-:S04]  /*0410*/  ISETP.GE.AND P4, PT, R24, UR9, PT ;  /* 0x0000000918007c0c */ /* 0x000fc8000bf86270 */
[----:B------:R-:W-:-:S04]  /*0420*/  ISETP.LT.OR P4, PT, R24, RZ, P4 ;  /* 0x000000ff1800720c */ /* 0x000fc80002781670 */
[----:B------:R-:W-:Y:S01]  /*0430*/  PLOP3.LUT P4, PT, P0, P4, PT, 0x8f, 0xf8 ;  /* 0x0000000000f8781c */ /* 0x000fe20000789177 */
[----:B------:R-:W4:-:S12]  /*0440*/  @!P3 LDG.E.U8 R0, desc[UR6][R12.64+-0x1] ;  /* 0xffffff060c00b981 */ /* 0x000f18000c1e1100 */
[----:B------:R0:W5:Y:S01]  /*0450*/  @!P4 LDG.E.U8 R6, desc[UR6][R12.64] ;  /* 0x000000060c06c981 */ /* 0x000162000c1e1100 */
[----:B------:R-:W-:Y:S01]  /*0460*/  @!P1 LOP3.LUT R10, R7, 0xff, RZ, 0xc0, !PT ;  /* 0x000000ff070a9812 */ /* 0x000fe200078ec0ff */
[----:B------:R-:W-:Y:S01]  /*0470*/  VIADD R20, R20, 0x4 ;  /* 0x0000000414147836 */ /* 0x000fe20000000000 */
[----:B------:R-:W-:Y:S01]  /*0480*/  @!P1 LOP3.LUT R23, R5, 0xff, RZ, 0xc0, !PT ;  /* 0x000000ff05179812 */ /* 0x000fe200078ec0ff */
[----:B------:R-:W-:Y:S02]  /*0490*/  VIADD R21, R21, 0x4 ;  /* 0x0000000415157836 */ /* 0x000fe40000000000 */
[----:B------:R-:W-:Y:S02]  /*04a0*/  VIADD R24, R24, 0x4 ;  /* 0x0000000418187836 */ /* 0x000fe40000000000 */
[----:B--2---:R-:W-:Y:S01]  /*04b0*/  @!P1 IMAD.MOV R26, RZ, RZ, -R8 ;  /* 0x000000ffff1a9224 */ /* 0x004fe200078e0a08 */
[----:B------:R-:W-:-:S04]  /*04c0*/  @!P1 VIMNMX.U16x2 R10, PT, PT, R10, R8, PT ;  /* 0x000000080a0a9248 */ /* 0x000fc80003fe0200 */
[----:B------:R-:W-:Y:S02]  /*04d0*/  @!P1 VIADDMNMX R23, R26, 0x1, R23, PT ;  /* 0x000000011a179846 */ /* 0x000fe40003800117 */
[----:B------:R-:W-:Y:S01]  /*04e0*/  @!P1 PRMT R7, R10, 0x7610, R7 ;  /* 0x000076100a079816 */ /* 0x000fe20000000007 */
[----:B---3--:R-:W-:Y:S01]  /*04f0*/  @!P2 IMAD.MOV R10, RZ, RZ, -R4 ;  /* 0x000000ffff0aa224 */ /* 0x008fe200078e0a04 */
[----:B------:R-:W-:Y:S02]  /*0500*/  @!P1 PRMT R5, R23, 0x7610, R5 ;  /* 0x0000761017059816 */ /* 0x000fe40000000005 */
[----:B------:R-:W-:Y:S02]  /*0510*/  @!P2 LOP3.LUT R8, R7, 0xff, RZ, 0xc0, !PT ;  /* 0x000000ff0708a812 */ /* 0x000fe400078ec0ff */
[----:B------:R-:W-:Y:S02]  /*0520*/  @!P2 LOP3.LUT R23, R5, 0xff, RZ, 0xc0, !PT ;  /* 0x000000ff0517a812 */ /* 0x000fe400078ec0ff */
[----:B------:R-:W-:-:S02]  /*0530*/  @!P2 VIMNMX.U16x2 R8, PT, PT, R8, R4, PT ;  /* 0x000000040808a248 */ /* 0x000fc40003fe0200 */
[----:B------:R-:W-:Y:S02]  /*0540*/  @!P2 VIADDMNMX R4, R10, 0x1, R23, PT ;  /* 0x000000010a04a846 */ /* 0x000fe40003800117 */
[----:B------:R-:W-:Y:S01]  /*0550*/  @!P2 PRMT R7, R8, 0x7610, R7 ;  /* 0x000076100807a816 */ /* 0x000fe20000000007 */
[----:B----4-:R-:W-:Y:S01]  /*0560*/  @!P3 IMAD.MOV R8, RZ, RZ, -R0 ;  /* 0x000000ffff08b224 */ /* 0x010fe200078e0a00 */
[----:B------:R-:W-:Y:S02]  /*0570*/  @!P2 PRMT R5, R4, 0x7610, R5 ;  /* 0x000076100405a816 */ /* 0x000fe40000000005 */
[----:B------:R-:W-:Y:S02]  /*0580*/  @!P3 LOP3.LUT R4, R7, 0xff, RZ, 0xc0, !PT ;  /* 0x000000ff0704b812 */ /* 0x000fe400078ec0ff */
[----:B0-----:R-:W-:Y:S02]  /*0590*/  @!P3 LOP3.LUT R13, R5, 0xff, RZ, 0xc0, !PT ;  /* 0x000000ff050db812 */ /* 0x001fe400078ec0ff */
[----:B------:R-:W-:-:S02]  /*05a0*/  @!P3 VIMNMX.U16x2 R4, PT, PT, R4, R0, PT ;  /* 0x000000000404b248 */ /* 0x000fc40003fe0200 */
[----:B------:R-:W-:Y:S02]  /*05b0*/  @!P3 VIADDMNMX R0, R8, 0x1, R13, PT ;  /* 0x000000010800b846 */ /* 0x000fe4000380010d */
[----:B------:R-:W-:Y:S02]  /*05c0*/  ISETP.NE.AND P1, PT, R20, RZ, PT ;  /* 0x000000ff1400720c */ /* 0x000fe40003f25270 */
[----:B------:R-:W-:Y:S01]  /*05d0*/  @!P3 PRMT R7, R4, 0x7610, R7 ;  /* 0x000076100407b816 */ /* 0x000fe20000000007 */
[----:B-----5:R-:W-:Y:S01]  /*05e0*/  @!P4 IMAD.MOV R4, RZ, RZ, -R6 ;  /* 0x000000ffff04c224 */ /* 0x020fe200078e0a06 */
[----:B------:R-:W-:Y:S02]  /*05f0*/  @!P3 PRMT R5, R0, 0x7610, R5 ;  /* 0x000076100005b816 */ /* 0x000fe40000000005 */
[----:B------:R-:W-:Y:S02]  /*0600*/  @!P4 LOP3.LUT R0, R7, 0xff, RZ, 0xc0, !PT ;  /* 0x000000ff0700c812 */ /* 0x000fe400078ec0ff */
[----:B------:R-:W-:-:S02]  /*0610*/  @!P4 LOP3.LUT R13, R5, 0xff, RZ, 0xc0, !PT ;  /* 0x000000ff050dc812 */ /* 0x000fc400078ec0ff */
[----:B------:R-:W-:Y:S02]  /*0620*/  @!P4 VIMNMX.U16x2 R6, PT, PT, R0, R6, PT ;  /* 0x000000060006c248 */ /* 0x000fe40003fe0200 */
[----:B------:R-:W-:Y:S02]  /*0630*/  @!P4 VIADDMNMX R0, R4, 0x1, R13, PT ;  /* 0x000000010400c846 */ /* 0x000fe4000380010d */
[----:B------:R-:W-:Y:S02]  /*0640*/  @!P4 PRMT R7, R6, 0x7610, R7 ;  /* 0x000076100607c816 */ /* 0x000fe40000000007 */
[----:B------:R-:W-:Y:S01]  /*0650*/  @!P4 PRMT R5, R0, 0x7610, R5 ;  /* 0x000076100005c816 */ /* 0x000fe20000000005 */
[----:B------:R-:W-:Y:S06]  /*0660*/  @P1 BRA `(.L_x_2) ;  /* 0xfffffffc00241947 */ /* 0x000fec000383ffff */
[----:B------:R-:W-:-:S07]  /*0670*/  IMAD.MOV.U32 R0, RZ, RZ, R11 ;  /* 0x000000ffff007224 */ /* 0x000fce00078e000b */
.L_x_1:
[----:B------:R-:W-:-:S13]  /*0680*/  ISETP.NE.AND P1, PT, R22, RZ, PT ;  /* 0x000000ff1600720c */ /* 0x000fda0003f25270 */
[----:B------:R-:W-:Y:S05]  /*0690*/  @!P1 BRA `(.L_x_3) ;  /* 0x0000000000b89947 */ /* 0x000fea0003800000 */
[----:B------:R-:W0:Y:S01]  /*06a0*/  LDCU UR8, c[0x0][0x39c] ;  /* 0x00007380ff0877ac */ /* 0x000e220008000800 */
[----:B------:R-:W-:Y:S01]  /*06b0*/  IMAD.IADD R6, R17, 0x1, R0 ;  /* 0x0000000111067824 */ /* 0x000fe200078e0200 */
[----:B------:R-:W-:Y:S01]  /*06c0*/  BSSY.RECONVERGENT B0, `(.L_x_4) ;  /* 0x0000011000007945 */ /* 0x000fe20003800200 */
[----:B------:R-:W-:Y:S01]  /*06d0*/  ISETP.NE.AND P2, PT, R22, 0x1, PT ;  /* 0x000000011600780c */ /* 0x000fe20003f45270 */
[----:B------:R-:W1:Y:S02]  /*06e0*/  LDCU.64 UR10, c[0x0][0x380] ;  /* 0x00007000ff0a77ac */ /* 0x000e640008000a00 */
[----:B0-----:R-:W-:Y:S01]  /*06f0*/  ISETP.GE.AND P1, PT, R6, UR8, PT ;  /* 0x0000000806007c0c */ /* 0x001fe2000bf26270 */
[----:B------:R-:W-:-:S03]  /*0700*/  IMAD R19, R19, UR8, R6 ;  /* 0x0000000813137c24 */ /* 0x000fc6000f8e0206 */
[----:B------:R-:W-:Y:S02]  /*0710*/  ISETP.LT.OR P1, PT, R6, RZ, P1 ;  /* 0x000000ff0600720c */ /* 0x000fe40000f21670 */
[C---:B-1----:R-:W-:Y:S02]  /*0720*/  IADD3 R2, P3, PT, R19.reuse, UR10, RZ ;  /* 0x0000000a13027c10 */ /* 0x042fe4000ff7e0ff */
[----:B------:R-:W-:Y:S02]  /*0730*/  PLOP3.LUT P1, PT, P0, P1, PT, 0x8f, 0xf8 ;  /* 0x0000000000f8781c */ /* 0x000fe40000723177 */
[----:B------:R-:W-:-:S11]  /*0740*/  LEA.HI.X.SX32 R3, R19, UR11, 0x1, P3 ;  /* 0x0000000b13037c11 */ /* 0x000fd600098f0eff */
[----:B------:R-:W-:Y:S05]  /*0750*/  @P1 BRA `(.L_x_5) ;  /* 0x00000000001c1947 */ /* 0x000fea0003800000 */
[----:B------:R-:W2:Y:S01]  /*0760*/  LDG.E.U8 R0, desc[UR6][R2.64] ;  /* 0x0000000602007981 */ /* 0x000ea2000c1e1100 */
[----:B------:R-:W-:Y:S02]  /*0770*/  LOP3.LUT R4, R7, 0xff, RZ, 0xc0, !PT ;  /* 0x000000ff07047812 */ /* 0x000fe400078ec0ff */
[----:B------:R-:W-:Y:S01]  /*0780*/  LOP3.LUT R8, R5, 0xff, RZ, 0xc0, !PT ;  /* 0x000000ff05087812 */ /* 0x000fe200078ec0ff */
[----:B--2---:R-:W-:Y:S01]  /*0790*/  IMAD.MOV R5, RZ, RZ, -R0 ;  /* 0x000000ffff057224 */ /* 0x004fe200078e0a00 */
[----:B------:R-:W-:-:S04]  /*07a0*/  VIMNMX.U16x2 R4, PT, PT, R4, R0, PT ;  /* 0x0000000004047248 */ /* 0x000fc80003fe0200 */
[----:B------:R-:W-:Y:S02]  /*07b0*/  VIADDMNMX R5, R5, 0x1, R8, PT ;  /* 0x0000000105057846 */ /* 0x000fe40003800108 */
[----:B------:R-:W-:-:S07]  /*07c0*/  PRMT R7, R4, 0x7610, R7 ;  /* 0x0000761004077816 */ /* 0x000fce0000000007 */
.L_x_5:
[----:B------:R-:W-:Y:S05]  /*07d0*/  BSYNC.RECONVERGENT B0 ;  /* 0x0000000000007941 */ /* 0x000fea0003800200 */
.L_x_4:
[----:B------:R-:W-:Y:S05]  /*07e0*/  @!P2 BRA `(.L_x_3) ;  /* 0x000000000064a947 */ /* 0x000fea0003800000 */
[C---:B------:R-:W-:Y:S02]  /*07f0*/  VIADD R4, R6.reuse, 0x1 ;  /* 0x0000000106047836 */ /* 0x040fe40000000000 */
[----:B------:R-:W-:-:S03]  /*0800*/  VIADD R0, R6, 0x2 ;  /* 0x0000000206007836 */ /* 0x000fc60000000000 */
[----:B------:R-:W-:Y:S02]  /*0810*/  ISETP.GE.AND P1, PT, R4, UR8, PT ;  /* 0x0000000804007c0c */ /* 0x000fe4000bf26270 */
[----:B------:R-:W-:Y:S02]  /*0820*/  ISETP.GE.AND P2, PT, R0, UR8, PT ;  /* 0x0000000800007c0c */ /* 0x000fe4000bf46270 */
[----:B------:R-:W-:Y:S02]  /*0830*/  ISETP.LT.OR P1, PT, R4, RZ, P1 ;  /* 0x000000ff0400720c */ /* 0x000fe40000f21670 */
[----:B------:R-:W-:Y:S02]  /*0840*/  ISETP.LT.OR P2, PT, R0, RZ, P2 ;  /* 0x000000ff0000720c */ /* 0x000fe40001741670 */
[----:B------:R-:W-:Y:S02]  /*0850*/  PLOP3.LUT P1, PT, P0, P1, PT, 0x8f, 0xf8 ;  /* 0x0000000000f8781c */ /* 0x000fe40000723177 */
[----:B------:R-:W-:-:S04]  /*0860*/  PLOP3.LUT P2, PT, P0, P2, PT, 0x8f, 0xf8 ;  /* 0x0000000000f8781c */ /* 0x000fc80000745177 */
[----:B------:R-:W-:-:S07]  /*0870*/  ISETP.EQ.OR P2, PT, R22, 0x2, P2 ;  /* 0x000000021600780c */ /* 0x000fce0001742670 */
[----:B------:R-:W2:Y:S06]  /*0880*/  @!P1 LDG.E.U8 R0, desc[UR6][R2.64+0x1] ;  /* 0x0000010602009981 */ /* 0x000eac000c1e1100 */
[----:B------:R-:W3:Y:S01]  /*0890*/  @!P2 LDG.E.U8 R4, desc[UR6][R2.64+0x2] ;  /* 0x000002060204a981 */ /* 0x000ee2000c1e1100 */
[----:B------:R-:W-:Y:S02]  /*08a0*/  @!P1 LOP3.LUT R6, R7, 0xff, RZ, 0xc0, !PT ;  /* 0x000000ff07069812 */ /* 0x000fe400078ec0ff */
[----:B------:R-:W-:Y:S01]  /*08b0*/  @!P1 LOP3.LUT R13, R5, 0xff, RZ, 0xc0, !PT ;  /* 0x000000ff050d9812 */ /* 0x000fe200078ec0ff */
[----:B--2---:R-:W-:Y:S01]  /*08c0*/  @!P1 IMAD.MOV R8, RZ, RZ, -R0 ;  /* 0x000000ffff089224 */ /* 0x004fe200078e0a00 */
[----:B------:R-:W-:-:S04]  /*08d0*/  @!P1 VIMNMX.U16x2 R6, PT, PT, R6, R0, PT ;  /* 0x0000000006069248 */ /* 0x000fc80003fe0200 */
[----:B------:R-:W-:Y:S02]  /*08e0*/  @!P1 VIADDMNMX R0, R8, 0x1, R13, PT ;  /* 0x0000000108009846 */ /* 0x000fe4000380010d */
[----:B------:R-:W-:Y:S02]  /*08f0*/  @!P1 PRMT R7, R6, 0x7610, R7 ;  /* 0x0000761006079816 */ /* 0x000fe40000000007 */
[----:B------:R-:W-:Y:S01]  /*0900*/  @!P1 PRMT R5, R0, 0x7610, R5 ;  /* 0x0000761000059816 */ /* 0x000fe20000000005 */
[----:B---3--:R-:W-:Y:S01]  /*0910*/  @!P2 IMAD.MOV R0, RZ, RZ, -R4 ;  /* 0x000000ffff00a224 */ /* 0x008fe200078e0a04 */
[----:B------:R-:W-:Y:S02]  /*0920*/  @!P2 LOP3.LUT R6, R7, 0xff, RZ, 0xc0, !PT ;  /* 0x000000ff0706a812 */ /* 0x000fe400078ec0ff */
[----:B------:R-:W-:Y:S02]  /*0930*/  @!P2 LOP3.LUT R13, R5, 0xff, RZ, 0xc0, !PT ;  /* 0x000000ff050da812 */ /* 0x000fe400078ec0ff */
[----:B------:R-:W-:-:S02]  /*0940*/  @!P2 VIMNMX.U16x2 R6, PT, PT, R6, R4, PT ;  /* 0x000000040606a248 */ /* 0x000fc40003fe0200 */
[----:B------:R-:W-:Y:S02]  /*0950*/  @!P2 VIADDMNMX R0, R0, 0x1, R13, PT ;  /* 0x000000010000a846 */ /* 0x000fe4000380010d */
[----:B------:R-:W-:Y:S02]  /*0960*/  @!P2 PRMT R7, R6, 0x7610, R7 ;  /* 0x000076100607a816 */ /* 0x000fe40000000007 */
[----:B------:R-:W-:-:S07]  /*0970*/  @!P2 PRMT R5, R0, 0x7610, R5 ;  /* 0x000076100005a816 */ /* 0x000fce0000000005 */
.L_x_3:
[----:B------:R-:W-:Y:S05]  /*0980*/  BRA.U UP1, `(.L_x_6) ;  /* 0xfffffff9011c7547 */ /* 0x000fea000b83ffff */
.L_x_0:
[----:B------:R-:W0:Y:S01]  /*0990*/  LDCU UR12, c[0x0][0x39c] ;  /* 0x00007380ff0c77ac */ /* 0x000e220008000800 */
[----:B------:R-:W1:Y:S01]  /*09a0*/  LDCU.64 UR8, c[0x0][0x388] ;  /* 0x00007100ff0877ac */ /* 0x000e620008000a00 */
[----:B------:R-:W2:Y:S01]  /*09b0*/  LDCU.64 UR10, c[0x0][0x390] ;  /* 0x00007200ff0a77ac */ /* 0x000ea20008000a00 */
[----:B0-----:R-:W-:-:S05]  /*09c0*/  IMAD R9, R9, UR12, R14 ;  /* 0x0000000c09097c24 */ /* 0x001fca000f8e020e */
[----:B------:R-:W-:Y:S02]  /*09d0*/  SHF.R.S32.HI R0, RZ, 0x1f, R9 ;  /* 0x0000001fff007819 */ /* 0x000fe40000011409 */
[C---:B-1----:R-:W-:Y:S02]  /*09e0*/  IADD3 R2, P0, PT, R9.reuse, UR8, RZ ;  /* 0x0000000809027c10 */ /* 0x042fe4000ff1e0ff */
[----:B--2---:R-:W-:Y:S02]  /*09f0*/  IADD3 R8, P1, PT, R9, UR10, RZ ;  /* 0x0000000a09087c10 */ /* 0x004fe4000ff3e0ff */
[C---:B------:R-:W-:Y:S02]  /*0a00*/  IADD3.X R3, PT, PT, R0.reuse, UR9, RZ, P0, !PT ;  /* 0x0000000900037c10 */ /* 0x040fe400087fe4ff */
[----:B------:R-:W-:-:S03]  /*0a10*/  IADD3.X R9, PT, PT, R0, UR11, RZ, P1, !PT ;  /* 0x0000000b00097c10 */ /* 0x000fc60008ffe4ff */
[----:B------:R-:W-:Y:S04]  /*0a20*/  STG.E.U8 desc[UR6][R2.64], R7 ;  /* 0x0000000702007986 */ /* 0x000fe8000c101106 */
[----:B------:R-:W-:Y:S01]  /*0a30*/  STG.E.U8 desc[UR6][R8.64], R5 ;  /* 0x0000000508007986 */ /* 0x000fe2000c101106 */
[----:B------:R-:W-:Y:S05]  /*0a40*/  EXIT ;  /* 0x000000000000794d */ /* 0x000fea0003800000 */
.L_x_7:
[----:B------:R-:W-:-:S00]  /*0a50*/  BRA `(.L_x_7) ;  /* 0xfffffffc00fc7947 */ /* 0x000fc0000383ffff */
[----:B------:R-:W-:-:S00]  /*0a60*/  NOP ;  /* 0x0000000000007918 */ /* 0x000fc00000000000 */
        /* <DEDUP_REMOVED lines=9> */
.L_x_8:


//--------------------- .nv.shared.reserved.0     --------------------------
	.section	.nv.shared.reserved.0,"aw",@nobits
	.weak		__nv_reservedSMEM_offset_0_alias
	.size		__nv_reservedSMEM_offset_0_alias, 0, 64
	.other		__nv_reservedSMEM_offset_0_alias,@"STO_CUDA_RESERVED_SHARED STV_DEFAULT"
__nv_reservedSMEM_offset_0_alias:
	.zero		0
	.zero		64


//--------------------- .nv.constant0._Z11image_erodePhS_S_iii --------------------------
	.section	.nv.constant0._Z11image_erodePhS_S_iii,"a",@progbits
	.sectionflags	@""
	.align	4
.nv.constant0._Z11image_erodePhS_S_iii:
	.zero		932


//--------------------- SYMBOLS --------------------------

	.type		.nv.reservedSmem.offset0,@object
	.size		.nv.reservedSmem.offset0,0x4
